	.headerflags	@"EF_CUDA_TEXMODE_UNIFIED EF_CUDA_64BIT_ADDRESS EF_CUDA_ACCELERATORS EF_CUDA_SM90 EF_CUDA_VIRTUAL_SM(EF_CUDA_SM90)"
	.elftype	@"ET_EXEC"


//--------------------- .nv.info                  --------------------------
	.section	.nv.info,"",@"SHT_CUDA_INFO"
	.align	4


	//----- nvinfo : EIATTR_REGCOUNT
	.align		4
        /*0000*/ 	.byte	0x04, 0x2f
        /*0002*/ 	.short	(.L_1 - .L_0)
	.align		4
.L_0:
        /*0004*/ 	.word	index@(triton_poi_fused_add_8)
        /*0008*/ 	.word	0x0000000a


	//----- nvinfo : EIATTR_MIN_STACK_SIZE
	.align		4
.L_1:
        /*000c*/ 	.byte	0x04, 0x12
        /*000e*/ 	.short	(.L_3 - .L_2)
	.align		4
.L_2:
        /*0010*/ 	.word	index@(triton_poi_fused_add_8)
        /*0014*/ 	.word	0x00000000


	//----- nvinfo : EIATTR_FRAME_SIZE
	.align		4
.L_3:
        /*0018*/ 	.byte	0x04, 0x11
        /*001a*/ 	.short	(.L_5 - .L_4)
	.align		4
.L_4:
        /*001c*/ 	.word	index@(triton_poi_fused_add_8)
        /*0020*/ 	.word	0x00000000


	//----- nvinfo : EIATTR_MIN_STACK_SIZE
	.align		4
.L_5:
        /*0024*/ 	.byte	0x04, 0x12
        /*0026*/ 	.short	(.L_7 - .L_6)
	.align		4
.L_6:
        /*0028*/ 	.word	index@(triton_poi_fused_add_8)
        /*002c*/ 	.word	0x00000000
.L_7:


//--------------------- .nv.info.triton_poi_fused_add_8 --------------------------
	.section	.nv.info.triton_poi_fused_add_8,"",@"SHT_CUDA_INFO"
	.sectionflags	@""
	.align	4


	//----- nvinfo : EIATTR_CUDA_API_VERSION
	.align		4
        /*0000*/ 	.byte	0x04, 0x37
        /*0002*/ 	.short	(.L_9 - .L_8)
.L_8:
        /*0004*/ 	.word	0x0000007c


	//----- nvinfo : EIATTR_KPARAM_INFO
	.align		4
.L_9:
        /*0008*/ 	.byte	0x04, 0x17
        /*000a*/ 	.short	(.L_11 - .L_10)
.L_10:
        /*000c*/ 	.word	0x00000000
        /*0010*/ 	.short	0x0002
        /*0012*/ 	.short	0x0010
        /*0014*/ 	.byte	0x00, 0xf0, 0x11, 0x00


	//----- nvinfo : EIATTR_KPARAM_INFO
	.align		4
.L_11:
        /*0018*/ 	.byte	0x04, 0x17
        /*001a*/ 	.short	(.L_13 - .L_12)
.L_12:
        /*001c*/ 	.word	0x00000000
        /*0020*/ 	.short	0x0001
        /*0022*/ 	.short	0x0008
        /*0024*/ 	.byte	0x00, 0xf4, 0x21, 0x00


	//----- nvinfo : EIATTR_KPARAM_INFO
	.align		4
.L_13:
        /*0028*/ 	.byte	0x04, 0x17
        /*002a*/ 	.short	(.L_15 - .L_14)
.L_14:
        /*002c*/ 	.word	0x00000000
        /*0030*/ 	.short	0x0000
        /*0032*/ 	.short	0x0000
        /*0034*/ 	.byte	0x00, 0xf4, 0x21, 0x00


	//----- nvinfo : EIATTR_SPARSE_MMA_MASK
	.align		4
.L_15:
        /*0038*/ 	.byte	0x03, 0x50
        /*003a*/ 	.short	0x0000


	//----- nvinfo : EIATTR_MAXREG_COUNT
	.align		4
        /*003c*/ 	.byte	0x03, 0x1b
        /*003e*/ 	.short	0x00ff


	//----- nvinfo : EIATTR_EXIT_INSTR_OFFSETS
	.align		4
        /*0040*/ 	.byte	0x04, 0x1c
        /*0042*/ 	.short	(.L_17 - .L_16)


	//   ....[0]....
.L_16:
        /*0044*/ 	.word	0x000000e0


	//----- nvinfo : EIATTR_REQNTID
	.align		4
.L_17:
        /*0048*/ 	.byte	0x04, 0x10
        /*004a*/ 	.short	(.L_19 - .L_18)
.L_18:
        /*004c*/ 	.word	0x00000080
        /*0050*/ 	.word	0x00000001
        /*0054*/ 	.word	0x00000001


	//----- nvinfo : EIATTR_CBANK_PARAM_SIZE
	.align		4
.L_19:
        /*0058*/ 	.byte	0x03, 0x19
        /*005a*/ 	.short	0x0014


	//----- nvinfo : EIATTR_PARAM_CBANK
	.align		4
        /*005c*/ 	.byte	0x04, 0x0a
        /*005e*/ 	.short	(.L_21 - .L_20)
	.align		4
.L_20:
        /*0060*/ 	.word	index@(.nv.constant0.triton_poi_fused_add_8)
        /*0064*/ 	.short	0x0210
        /*0066*/ 	.short	0x0014


	//----- nvinfo : EIATTR_SW_WAR
	.align		4
.L_21:
        /*0068*/ 	.byte	0x04, 0x36
        /*006a*/ 	.short	(.L_23 - .L_22)
.L_22:
        /*006c*/ 	.word	0x00000008
.L_23:


//--------------------- .nv.callgraph             --------------------------
	.section	.nv.callgraph,"",@"SHT_CUDA_CALLGRAPH"
	.align	4
	.sectionentsize	8
	.align		4
        /*0000*/ 	.word	0x00000000
	.align		4
        /*0004*/ 	.word	0xffffffff
	.align		4
        /*0008*/ 	.word	0x00000000
	.align		4
        /*000c*/ 	.word	0xfffffffe
	.align		4
        /*0010*/ 	.word	0x00000000
	.align		4
        /*0014*/ 	.word	0xfffffffd
	.align		4
        /*0018*/ 	.word	0x00000000
	.align		4
        /*001c*/ 	.word	0xfffffffc


//--------------------- .text.triton_poi_fused_add_8 --------------------------
	.section	.text.triton_poi_fused_add_8,"ax",@progbits
	.align	128
        .global         triton_poi_fused_add_8
        .type           triton_poi_fused_add_8,@function
        .size           triton_poi_fused_add_8,(.L_x_1 - triton_poi_fused_add_8)
        .other          triton_poi_fused_add_8,@"STO_CUDA_ENTRY STV_DEFAULT"
triton_poi_fused_add_8:
.text.triton_poi_fused_add_8:
[----:B------:R-:W-:Y:S01]  /*0000*/  LDC R1, c[0x0][0x28] ;  /* 0x00000a00ff017b82 */ /* 0x000fe20000000800 */
[----:B------:R-:W1:Y:S07]  /*0010*/  S2R R0, SR_TID.X ;  /* 0x0000000000007919 */ /* 0x000e6e0000002100 */
[----:B------:R-:W2:Y:S01]  /*0020*/  LDC.64 R2, c[0x0][0x218] ;  /* 0x00008600ff027b82 */ /* 0x000ea20000000a00 */
[----:B------:R-:W-:Y:S01]  /*0030*/  ULDC.64 UR4, c[0x0][0x208] ;  /* 0x0000820000047ab9 */ /* 0x000fe20000000a00 */
[----:B------:R-:W3:Y:S06]  /*0040*/  S2R R7, SR_CTAID.X ;  /* 0x0000000000077919 */ /* 0x000eec0000002500 */
[----:B------:R-:W4:Y:S01]  /*0050*/  LDC.64 R4, c[0x0][0x210] ;  /* 0x00008400ff047b82 */ /* 0x000f220000000a00 */
[----:B-1----:R-:W-:-:S04]  /*0060*/  LOP3.LUT R0, R0, 0x7f, RZ, 0xc0, !PT ;  /* 0x0000007f00007812 */ /* 0x002fc800078ec0ff */
[----:B---3--:R-:W-:-:S05]  /*0070*/  LEA R7, R7, R0, 0x7 ;  /* 0x0000000007077211 */ /* 0x008fca00078e38ff */
[----:B--2---:R-:W-:-:S04]  /*0080*/  IMAD.WIDE R2, R7, 0x4, R2 ;  /* 0x0000000407027825 */ /* 0x004fc800078e0202 */
[----:B----4-:R-:W-:Y:S02]  /*0090*/  IMAD.WIDE R4, R7, 0x4, R4 ;  /* 0x0000000407047825 */ /* 0x010fe400078e0204 */
[----:B------:R-:W2:Y:S04]  /*00a0*/  LDG.E R2, desc[UR4][R2.64] ;  /* 0x0000000402027981 */ /* 0x000ea8000c1e1900 */
[----:B------:R-:W2:Y:S02]  /*00b0*/  LDG.E R7, desc[UR4][R4.64] ;  /* 0x0000000404077981 */ /* 0x000ea4000c1e1900 */
[----:B--2---:R-:W-:-:S05]  /*00c0*/  FADD R7, R2, R7 ;  /* 0x0000000702077221 */ /* 0x004fca0000000000 */
[----:B------:R-:W-:Y:S01]  /*00d0*/  STG.E desc[UR4][R4.64], R7 ;  /* 0x0000000704007986 */ /* 0x000fe2000c101904 */
[----:B------:R-:W-:Y:S05]  /*00e0*/  EXIT ;  /* 0x000000000000794d */ /* 0x000fea0003800000 */
.L_x_0:
[----:B------:R-:W-:-:S00]  /*00f0*/  BRA `(.L_x_0) ;  /* 0xfffffffc00fc7947 */ /* 0x000fc0000383ffff */
[----:B------:R-:W-:-:S00]  /*0100*/  NOP ;  /* 0x0000000000007918 */ /* 0x000fc00000000000 */
[----:B------:R-:W-:-:S00]  /*0110*/  NOP ;  /* 0x0000000000007918 */ /* 0x000fc00000000000 */
[----:B------:R-:W-:-:S00]  /*0120*/  NOP ;  /* 0x0000000000007918 */ /* 0x000fc00000000000 */
[----:B------:R-:W-:-:S00]  /*0130*/  NOP ;  /* 0x0000000000007918 */ /* 0x000fc00000000000 */
[----:B------:R-:W-:-:S00]  /*0140*/  NOP ;  /* 0x0000000000007918 */ /* 0x000fc00000000000 */
[----:B------:R-:W-:-:S00]  /*0150*/  NOP ;  /* 0x0000000000007918 */ /* 0x000fc00000000000 */
[----:B------:R-:W-:-:S00]  /*0160*/  NOP ;  /* 0x0000000000007918 */ /* 0x000fc00000000000 */
[----:B------:R-:W-:-:S00]  /*0170*/  NOP ;  /* 0x0000000000007918 */ /* 0x000fc00000000000 */
.L_x_1:


//--------------------- .nv.constant0.triton_poi_fused_add_8 --------------------------
	.section	.nv.constant0.triton_poi_fused_add_8,"a",@progbits
	.sectionflags	@""
	.align	4
.nv.constant0.triton_poi_fused_add_8:
	.zero		548
